	.headerflags	@"EF_CUDA_TEXMODE_UNIFIED EF_CUDA_64BIT_ADDRESS EF_CUDA_ACCELERATORS EF_CUDA_SM90 EF_CUDA_VIRTUAL_SM(EF_CUDA_SM90)"
	.elftype	@"ET_EXEC"


//--------------------- .nv.info                  --------------------------
	.section	.nv.info,"",@"SHT_CUDA_INFO"
	.align	4


	//----- nvinfo : EIATTR_REGCOUNT
	.align		4
        /*0000*/ 	.byte	0x04, 0x2f
        /*0002*/ 	.short	(.L_3 - .L_2)
	.align		4
.L_2:
        /*0004*/ 	.word	index@(triton_poi_fused__native_batch_norm_legit_no_training_relu_28)
        /*0008*/ 	.word	0x00000020


	//----- nvinfo : EIATTR_MIN_STACK_SIZE
	.align		4
.L_3:
        /*000c*/ 	.byte	0x04, 0x12
        /*000e*/ 	.short	(.L_5 - .L_4)
	.align		4
.L_4:
        /*0010*/ 	.word	index@(triton_poi_fused__native_batch_norm_legit_no_training_relu_28)
        /*0014*/ 	.word	0x00000000


	//----- nvinfo : EIATTR_FRAME_SIZE
	.align		4
.L_5:
        /*0018*/ 	.byte	0x04, 0x11
        /*001a*/ 	.short	(.L_7 - .L_6)
	.align		4
.L_6:
        /*001c*/ 	.word	index@(triton_poi_fused__native_batch_norm_legit_no_training_relu_28)
        /*0020*/ 	.word	0x00000000


	//----- nvinfo : EIATTR_MIN_STACK_SIZE
	.align		4
.L_7:
        /*0024*/ 	.byte	0x04, 0x12
        /*0026*/ 	.short	(.L_9 - .L_8)
	.align		4
.L_8:
        /*0028*/ 	.word	index@(triton_poi_fused__native_batch_norm_legit_no_training_relu_28)
        /*002c*/ 	.word	0x00000000
.L_9:


//--------------------- .nv.info.triton_poi_fused__native_batch_norm_legit_no_training_relu_28 --------------------------
	.section	.nv.info.triton_poi_fused__native_batch_norm_legit_no_training_relu_28,"",@"SHT_CUDA_INFO"
	.sectionflags	@""
	.align	4


	//----- nvinfo : EIATTR_CUDA_API_VERSION
	.align		4
        /*0000*/ 	.byte	0x04, 0x37
        /*0002*/ 	.short	(.L_11 - .L_10)
.L_10:
        /*0004*/ 	.word	0x0000007c


	//----- nvinfo : EIATTR_KPARAM_INFO
	.align		4
.L_11:
        /*0008*/ 	.byte	0x04, 0x17
        /*000a*/ 	.short	(.L_13 - .L_12)
.L_12:
        /*000c*/ 	.word	0x00000000
        /*0010*/ 	.short	0x0007
        /*0012*/ 	.short	0x0034
        /*0014*/ 	.byte	0x00, 0xf0, 0x11, 0x00


	//----- nvinfo : EIATTR_KPARAM_INFO
	.align		4
.L_13:
        /*0018*/ 	.byte	0x04, 0x17
        /*001a*/ 	.short	(.L_15 - .L_14)
.L_14:
        /*001c*/ 	.word	0x00000000
        /*0020*/ 	.short	0x0006
        /*0022*/ 	.short	0x0030
        /*0024*/ 	.byte	0x00, 0xf0, 0x11, 0x00


	//----- nvinfo : EIATTR_KPARAM_INFO
	.align		4
.L_15:
        /*0028*/ 	.byte	0x04, 0x17
        /*002a*/ 	.short	(.L_17 - .L_16)
.L_16:
        /*002c*/ 	.word	0x00000000
        /*0030*/ 	.short	0x0005
        /*0032*/ 	.short	0x0028
        /*0034*/ 	.byte	0x00, 0xf4, 0x21, 0x00


	//----- nvinfo : EIATTR_KPARAM_INFO
	.align		4
.L_17:
        /*0038*/ 	.byte	0x04, 0x17
        /*003a*/ 	.short	(.L_19 - .L_18)
.L_18:
        /*003c*/ 	.word	0x00000000
        /*0040*/ 	.short	0x0004
        /*0042*/ 	.short	0x0020
        /*0044*/ 	.byte	0x00, 0xf4, 0x21, 0x00


	//----- nvinfo : EIATTR_KPARAM_INFO
	.align		4
.L_19:
        /*0048*/ 	.byte	0x04, 0x17
        /*004a*/ 	.short	(.L_21 - .L_20)
.L_20:
        /*004c*/ 	.word	0x00000000
        /*0050*/ 	.short	0x0003
        /*0052*/ 	.short	0x0018
        /*0054*/ 	.byte	0x00, 0xf4, 0x21, 0x00


	//----- nvinfo : EIATTR_KPARAM_INFO
	.align		4
.L_21:
        /*0058*/ 	.byte	0x04, 0x17
        /*005a*/ 	.short	(.L_23 - .L_22)
.L_22:
        /*005c*/ 	.word	0x00000000
        /*0060*/ 	.short	0x0002
        /*0062*/ 	.short	0x0010
        /*0064*/ 	.byte	0x00, 0xf4, 0x21, 0x00


	//----- nvinfo : EIATTR_KPARAM_INFO
	.align		4
.L_23:
        /*0068*/ 	.byte	0x04, 0x17
        /*006a*/ 	.short	(.L_25 - .L_24)
.L_24:
        /*006c*/ 	.word	0x00000000
        /*0070*/ 	.short	0x0001
        /*0072*/ 	.short	0x0008
        /*0074*/ 	.byte	0x00, 0xf4, 0x21, 0x00


	//----- nvinfo : EIATTR_KPARAM_INFO
	.align		4
.L_25:
        /*0078*/ 	.byte	0x04, 0x17
        /*007a*/ 	.short	(.L_27 - .L_26)
.L_26:
        /*007c*/ 	.word	0x00000000
        /*0080*/ 	.short	0x0000
        /*0082*/ 	.short	0x0000
        /*0084*/ 	.byte	0x00, 0xf4, 0x21, 0x00


	//----- nvinfo : EIATTR_SPARSE_MMA_MASK
	.align		4
.L_27:
        /*0088*/ 	.byte	0x03, 0x50
        /*008a*/ 	.short	0x0000


	//----- nvinfo : EIATTR_MAXREG_COUNT
	.align		4
        /*008c*/ 	.byte	0x03, 0x1b
        /*008e*/ 	.short	0x00ff


	//----- nvinfo : EIATTR_EXIT_INSTR_OFFSETS
	.align		4
        /*0090*/ 	.byte	0x04, 0x1c
        /*0092*/ 	.short	(.L_29 - .L_28)


	//   ....[0]....
.L_28:
        /*0094*/ 	.word	0x00001050


	//   ....[1]....
        /*0098*/ 	.word	0x00001100


	//----- nvinfo : EIATTR_REQNTID
	.align		4
.L_29:
        /*009c*/ 	.byte	0x04, 0x10
        /*009e*/ 	.short	(.L_31 - .L_30)
.L_30:
        /*00a0*/ 	.word	0x00000080
        /*00a4*/ 	.word	0x00000001
        /*00a8*/ 	.word	0x00000001


	//----- nvinfo : EIATTR_CBANK_PARAM_SIZE
	.align		4
.L_31:
        /*00ac*/ 	.byte	0x03, 0x19
        /*00ae*/ 	.short	0x0038


	//----- nvinfo : EIATTR_PARAM_CBANK
	.align		4
        /*00b0*/ 	.byte	0x04, 0x0a
        /*00b2*/ 	.short	(.L_33 - .L_32)
	.align		4
.L_32:
        /*00b4*/ 	.word	index@(.nv.constant0.triton_poi_fused__native_batch_norm_legit_no_training_relu_28)
        /*00b8*/ 	.short	0x0210
        /*00ba*/ 	.short	0x0038


	//----- nvinfo : EIATTR_SW_WAR
	.align		4
.L_33:
        /*00bc*/ 	.byte	0x04, 0x36
        /*00be*/ 	.short	(.L_35 - .L_34)
.L_34:
        /*00c0*/ 	.word	0x00000008
.L_35:


//--------------------- .nv.callgraph             --------------------------
	.section	.nv.callgraph,"",@"SHT_CUDA_CALLGRAPH"
	.align	4
	.sectionentsize	8
	.align		4
        /*0000*/ 	.word	0x00000000
	.align		4
        /*0004*/ 	.word	0xffffffff
	.align		4
        /*0008*/ 	.word	0x00000000
	.align		4
        /*000c*/ 	.word	0xfffffffe
	.align		4
        /*0010*/ 	.word	0x00000000
	.align		4
        /*0014*/ 	.word	0xfffffffd
	.align		4
        /*0018*/ 	.word	0x00000000
	.align		4
        /*001c*/ 	.word	0xfffffffc


//--------------------- .nv.constant4             --------------------------
	.section	.nv.constant4,"a",@progbits
	.align	8
	.align		8
.nv.constant4:
        /*0000*/ 	.dword	_$_str
	.align		8
        /*0008*/ 	.dword	_$_str_$_2


//--------------------- .text.triton_poi_fused__native_batch_norm_legit_no_training_relu_28 --------------------------
	.section	.text.triton_poi_fused__native_batch_norm_legit_no_training_relu_28,"ax",@progbits
	.sectionflags	@"SHF_BARRIERS=1"
	.align	128
        .global         triton_poi_fused__native_batch_norm_legit_no_training_relu_28
        .type           triton_poi_fused__native_batch_norm_legit_no_training_relu_28,@function
        .size           triton_poi_fused__native_batch_norm_legit_no_training_relu_28,(.L_x_1 - triton_poi_fused__native_batch_norm_legit_no_training_relu_28)
        .other          triton_poi_fused__native_batch_norm_legit_no_training_relu_28,@"STO_CUDA_ENTRY STV_DEFAULT"
triton_poi_fused__native_batch_norm_legit_no_training_relu_28:
.text.triton_poi_fused__native_batch_norm_legit_no_training_relu_28:
[----:B------:R-:W0:Y:S01]  /*0000*/  LDC R1, c[0x0][0x28] ;  /* 0x00000a00ff017b82 */ /* 0x000e220000000800 */
[----:B------:R-:W1:Y:S07]  /*0010*/  S2R R2, SR_CTAID.Y ;  /* 0x0000000000027919 */ /* 0x000e6e0000002600 */
[----:B------:R-:W2:Y:S01]  /*0020*/  LDC.64 R12, c[0x0][0x220] ;  /* 0x00008800ff0c7b82 */ /* 0x000ea20000000a00 */
[----:B------:R-:W-:Y:S01]  /*0030*/  CS2R R6, SRZ ;  /* 0x0000000000067805 */ /* 0x000fe2000001ff00 */
[----:B------:R-:W-:Y:S01]  /*0040*/  ULDC.64 UR6, c[0x0][0x208] ;  /* 0x0000820000067ab9 */ /* 0x000fe20000000a00 */
[----:B------:R-:W3:Y:S01]  /*0050*/  S2R R0, SR_TID.X ;  /* 0x0000000000007919 */ /* 0x000ee20000002100 */
[----:B------:R-:W4:Y:S04]  /*0060*/  S2R R27, SR_CTAID.X ;  /* 0x00000000001b7919 */ /* 0x000f280000002500 */
[----:B------:R-:W5:Y:S08]  /*0070*/  LDC.64 R24, c[0x0][0x210] ;  /* 0x00008400ff187b82 */ /* 0x000f700000000a00 */
[----:B------:R-:W4:Y:S01]  /*0080*/  LDC.64 R20, c[0x0][0x218] ;  /* 0x00008600ff147b82 */ /* 0x000f220000000a00 */
[----:B-1----:R-:W-:-:S02]  /*0090*/  IMAD.SHL.U32 R2, R2, 0x200, RZ ;  /* 0x0000020002027824 */ /* 0x002fc400078e00ff */
[----:B---3--:R-:W-:-:S05]  /*00a0*/  IMAD.SHL.U32 R3, R0, 0x4, RZ ;  /* 0x0000000400037824 */ /* 0x008fca00078e00ff */
[----:B------:R-:W-:-:S04]  /*00b0*/  LOP3.LUT R3, R2, 0x1fc, R3, 0xf8, !PT ;  /* 0x000001fc02037812 */ /* 0x000fc800078ef803 */
[C---:B------:R-:W-:Y:S01]  /*00c0*/  ISETP.GE.AND P0, PT, R3.reuse, 0x180, PT ;  /* 0x000001800300780c */ /* 0x040fe20003f06270 */
[----:B------:R-:W-:-:S05]  /*00d0*/  IMAD.HI R4, R3, 0x2aaaaaab, RZ ;  /* 0x2aaaaaab03047827 */ /* 0x000fca00078e02ff */
[----:B------:R-:W-:-:S04]  /*00e0*/  SHF.R.U32.HI R5, RZ, 0x1f, R4 ;  /* 0x0000001fff057819 */ /* 0x000fc80000011604 */
[----:B------:R-:W-:Y:S02]  /*00f0*/  LEA.HI.SX32 R8, R4, R5, 0x1c ;  /* 0x0000000504087211 */ /* 0x000fe400078fe2ff */
[----:B------:R-:W-:-:S03]  /*0100*/  CS2R R4, SRZ ;  /* 0x0000000000047805 */ /* 0x000fc6000001ff00 */
[----:B------:R-:W-:-:S04]  /*0110*/  IMAD R23, R8, -0x60, R3 ;  /* 0xffffffa008177824 */ /* 0x000fc800078e0203 */
[----:B--2---:R-:W-:-:S05]  /*0120*/  IMAD.WIDE R12, R23, 0x4, R12 ;  /* 0x00000004170c7825 */ /* 0x004fca00078e020c */
[----:B------:R1:W2:Y:S01]  /*0130*/  @!P0 LDG.E.EL.128 R4, desc[UR6][R12.64] ;  /* 0x000000060c048981 */ /* 0x0002a2000c2e1d00 */
[----:B----4-:R-:W-:Y:S01]  /*0140*/  SHF.L.U32 R3, R27, 0x1, RZ ;  /* 0x000000011b037819 */ /* 0x010fe200000006ff */
[----:B------:R-:W-:Y:S01]  /*0150*/  IMAD R8, R8, 0x6c60, R23 ;  /* 0x00006c6008087824 */ /* 0x000fe200078e0217 */
[----:B------:R-:W-:Y:S02]  /*0160*/  CS2R R10, SRZ ;  /* 0x00000000000a7805 */ /* 0x000fe4000001ff00 */
[----:B------:R-:W-:Y:S01]  /*0170*/  ISETP.LT.AND P1, PT, R3, 0x121, !P0 ;  /* 0x000001210300780c */ /* 0x000fe20004721270 */
[----:B------:R-:W-:Y:S01]  /*0180*/  IMAD R27, R27, 0xc0, R8 ;  /* 0x000000c01b1b7824 */ /* 0x000fe200078e0208 */
[----:B------:R-:W-:Y:S01]  /*0190*/  CS2R R8, SRZ ;  /* 0x0000000000087805 */ /* 0x000fe2000001ff00 */
[----:B-1----:R-:W-:-:S03]  /*01a0*/  VIADD R12, R3, 0x1 ;  /* 0x00000001030c7836 */ /* 0x002fc60000000000 */
[----:B------:R-:W-:Y:S01]  /*01b0*/  IADD3 R13, R27, 0x60, RZ ;  /* 0x000000601b0d7810 */ /* 0x000fe20007ffe0ff */
[----:B-----5:R-:W-:Y:S01]  /*01c0*/  IMAD.WIDE R26, R27, 0x4, R24 ;  /* 0x000000041b1a7825 */ /* 0x020fe200078e0218 */
[----:B------:R-:W-:-:S03]  /*01d0*/  ISETP.LT.AND P2, PT, R12, 0x121, !P0 ;  /* 0x000001210c00780c */ /* 0x000fc60004741270 */
[----:B------:R-:W-:Y:S01]  /*01e0*/  IMAD.WIDE R24, R13, 0x4, R24 ;  /* 0x000000040d187825 */ /* 0x000fe200078e0218 */
[----:B------:R-:W-:Y:S02]  /*01f0*/  CS2R R16, SRZ ;  /* 0x0000000000107805 */ /* 0x000fe4000001ff00 */
[----:B------:R-:W-:Y:S02]  /*0200*/  CS2R R18, SRZ ;  /* 0x0000000000127805 */ /* 0x000fe4000001ff00 */
[----:B------:R-:W-:Y:S02]  /*0210*/  CS2R R12, SRZ ;  /* 0x00000000000c7805 */ /* 0x000fe4000001ff00 */
[----:B------:R-:W-:Y:S01]  /*0220*/  CS2R R14, SRZ ;  /* 0x00000000000e7805 */ /* 0x000fe2000001ff00 */
[C---:B0-----:R-:W-:Y:S01]  /*0230*/  IMAD.WIDE R20, R23.reuse, 0x4, R20 ;  /* 0x0000000417147825 */ /* 0x041fe200078e0214 */
[----:B------:R-:W3:Y:S04]  /*0240*/  @P1 LDG.E.EL.128 R8, desc[UR6][R26.64] ;  /* 0x000000061a081981 */ /* 0x000ee8000c2e1d00 */
[----:B------:R0:W3:Y:S04]  /*0250*/  @!P0 LDG.E.EL.128 R12, desc[UR6][R20.64] ;  /* 0x00000006140c8981 */ /* 0x0000e8000c2e1d00 */
[----:B------:R3:W4:Y:S01]  /*0260*/  @P2 LDG.E.EL.128 R16, desc[UR6][R24.64] ;  /* 0x0000000618102981 */ /* 0x000722000c2e1d00 */
[----:B0-----:R-:W0:Y:S02]  /*0270*/  LDC.64 R20, c[0x0][0x230] ;  /* 0x00008c00ff147b82 */ /* 0x001e240000000a00 */
[----:B0-----:R-:W-:-:S04]  /*0280*/  IMAD.WIDE R20, R23, 0x4, R20 ;  /* 0x0000000417147825 */ /* 0x001fc800078e0214 */
[----:B--2---:R-:W-:Y:S01]  /*0290*/  FADD R4, R4, 0.0010000000474974513054 ;  /* 0x3a83126f04047421 */ /* 0x004fe20000000000 */
[----:B------:R-:W-:Y:S01]  /*02a0*/  FADD R5, R5, 0.0010000000474974513054 ;  /* 0x3a83126f05057421 */ /* 0x000fe20000000000 */
[----:B------:R-:W-:Y:S02]  /*02b0*/  FADD R6, R6, 0.0010000000474974513054 ;  /* 0x3a83126f06067421 */ /* 0x000fe40000000000 */
[----:B------:R-:W0:Y:S08]  /*02c0*/  MUFU.SQRT R26, R4 ;  /* 0x00000004001a7308 */ /* 0x000e300000002000 */
[----:B------:R1:W2:Y:S01]  /*02d0*/  MUFU.SQRT R27, R5 ;  /* 0x00000005001b7308 */ /* 0x0002a20000002000 */
[----:B0-----:R-:W-:-:S07]  /*02e0*/  FSETP.GT.AND P1, PT, R26, 8.50705917302346158658e+37, PT ;  /* 0x7e8000001a00780b */ /* 0x001fce0003f24000 */
[----:B------:R0:W5:Y:S01]  /*02f0*/  MUFU.SQRT R29, R6 ;  /* 0x00000006001d7308 */ /* 0x0001620000002000 */
[----:B------:R-:W-:Y:S01]  /*0300*/  FSETP.GEU.AND P4, PT, R26, 1.175494350822287508e-38, PT ;  /* 0x008000001a00780b */ /* 0x000fe20003f8e000 */
[----:B-1----:R-:W1:Y:S01]  /*0310*/  LDC.64 R4, c[0x0][0x228] ;  /* 0x00008a00ff047b82 */ /* 0x002e620000000a00 */
[----:B---3--:R-:W-:Y:S01]  /*0320*/  FADD R24, -R13, R9 ;  /* 0x000000090d187221 */ /* 0x008fe20000000100 */
[C---:B--2---:R-:W-:Y:S01]  /*0330*/  FSETP.GT.AND P2, PT, R27.reuse, 8.50705917302346158658e+37, PT ;  /* 0x7e8000001b00780b */ /* 0x044fe20003f44000 */
[----:B------:R-:W-:Y:S01]  /*0340*/  FADD R25, -R14, R10 ;  /* 0x0000000a0e197221 */ /* 0x000fe20000000100 */
[----:B------:R-:W-:Y:S01]  /*0350*/  FSETP.GEU.AND P5, PT, R27, 1.175494350822287508e-38, PT ;  /* 0x008000001b00780b */ /* 0x000fe20003fae000 */
[C---:B0-----:R-:W-:Y:S01]  /*0360*/  FADD R6, -R12.reuse, R8 ;  /* 0x000000080c067221 */ /* 0x041fe20000000100 */
[----:B----4-:R-:W-:Y:S01]  /*0370*/  FADD R22, -R12, R16 ;  /* 0x000000100c167221 */ /* 0x010fe20000000100 */
[----:B------:R-:W-:Y:S01]  /*0380*/  @P1 FMUL R26, R26, 0.25 ;  /* 0x3e8000001a1a1820 */ /* 0x000fe20000400000 */
[----:B------:R-:W-:-:S02]  /*0390*/  IMAD.MOV.U32 R16, RZ, RZ, 0x3e800000 ;  /* 0x3e800000ff107424 */ /* 0x000fc400078e00ff */
[----:B------:R-:W-:Y:S01]  /*03a0*/  FADD R17, -R13, R17 ;  /* 0x000000110d117221 */ /* 0x000fe20000000100 */
[C---:B-----5:R-:W-:Y:S01]  /*03b0*/  FSETP.GT.AND P3, PT, R29.reuse, 8.50705917302346158658e+37, PT ;  /* 0x7e8000001d00780b */ /* 0x060fe20003f64000 */
[----:B------:R-:W-:Y:S01]  /*03c0*/  @!P4 FMUL R26, R26, 16777216 ;  /* 0x4b8000001a1ac820 */ /* 0x000fe20000400000 */
[----:B------:R-:W-:Y:S01]  /*03d0*/  FSETP.GEU.AND P6, PT, R29, 1.175494350822287508e-38, PT ;  /* 0x008000001d00780b */ /* 0x000fe20003fce000 */
[----:B------:R-:W-:Y:S01]  /*03e0*/  FADD R18, -R14, R18 ;  /* 0x000000120e127221 */ /* 0x000fe20000000100 */
[C---:B------:R-:W-:Y:S01]  /*03f0*/  FSEL R9, R16.reuse, 1, P1 ;  /* 0x3f80000010097808 */ /* 0x040fe20000800000 */
[----:B------:R-:W-:Y:S01]  /*0400*/  @P2 FMUL R27, R27, 0.25 ;  /* 0x3e8000001b1b2820 */ /* 0x000fe20000400000 */
[C---:B------:R-:W-:Y:S01]  /*0410*/  FSEL R10, R16.reuse, 1, P2 ;  /* 0x3f800000100a7808 */ /* 0x040fe20001000000 */
[----:B------:R-:W-:Y:S01]  /*0420*/  MUFU.RCP R26, R26 ;  /* 0x0000001a001a7308 */ /* 0x000fe20000001000 */
[----:B------:R-:W-:Y:S01]  /*0430*/  FSEL R13, R16, 1, P3 ;  /* 0x3f800000100d7808 */ /* 0x000fe20001800000 */
[----:B------:R-:W-:Y:S01]  /*0440*/  @!P5 FMUL R27, R27, 16777216 ;  /* 0x4b8000001b1bd820 */ /* 0x000fe20000400000 */
[----:B------:R-:W-:Y:S01]  /*0450*/  @!P4 FMUL R9, R9, 16777216 ;  /* 0x4b8000000909c820 */ /* 0x000fe20000400000 */
[----:B------:R-:W-:Y:S01]  /*0460*/  @!P5 FMUL R10, R10, 16777216 ;  /* 0x4b8000000a0ad820 */ /* 0x000fe20000400000 */
[----:B------:R-:W-:Y:S01]  /*0470*/  FADD R28, -R15, R11 ;  /* 0x0000000b0f1c7221 */ /* 0x000fe20000000100 */
[----:B------:R-:W-:Y:S01]  /*0480*/  @P3 FMUL R29, R29, 0.25 ;  /* 0x3e8000001d1d3820 */ /* 0x000fe20000400000 */
[----:B------:R-:W-:Y:S01]  /*0490*/  FADD R19, -R15, R19 ;  /* 0x000000130f137221 */ /* 0x000fe20000000100 */
[----:B------:R-:W0:Y:S01]  /*04a0*/  MUFU.RCP R27, R27 ;  /* 0x0000001b001b7308 */ /* 0x000e220000001000 */
[----:B------:R-:W-:Y:S01]  /*04b0*/  @!P6 FMUL R13, R13, 16777216 ;  /* 0x4b8000000d0de820 */ /* 0x000fe20000400000 */
[----:B------:R-:W-:Y:S01]  /*04c0*/  @!P6 FMUL R29, R29, 16777216 ;  /* 0x4b8000001d1de820 */ /* 0x000fe20000400000 */
[----:B-1----:R-:W-:-:S05]  /*04d0*/  IMAD.WIDE R4, R23, 0x4, R4 ;  /* 0x0000000417047825 */ /* 0x002fca00078e0204 */
[----:B------:R1:W2:Y:S01]  /*04e0*/  MUFU.RCP R8, R29 ;  /* 0x0000001d00087308 */ /* 0x0002a20000001000 */
[----:B------:R-:W-:Y:S01]  /*04f0*/  CS2R R14, SRZ ;  /* 0x00000000000e7805 */ /* 0x000fe2000001ff00 */
[----:B0-----:R-:W-:Y:S01]  /*0500*/  FMUL R27, R27, R10 ;  /* 0x0000000a1b1b7220 */ /* 0x001fe20000400000 */
[----:B------:R-:W-:Y:S01]  /*0510*/  CS2R R10, SRZ ;  /* 0x00000000000a7805 */ /* 0x000fe2000001ff00 */
[----:B-1----:R-:W-:Y:S01]  /*0520*/  FMUL R29, R26, R9 ;  /* 0x000000091a1d7220 */ /* 0x002fe20000400000 */
[----:B--2---:R-:W-:Y:S01]  /*0530*/  FMUL R26, R8, R13 ;  /* 0x0000000d081a7220 */ /* 0x004fe20000400000 */
[----:B------:R-:W-:Y:S02]  /*0540*/  CS2R R8, SRZ ;  /* 0x0000000000087805 */ /* 0x000fe4000001ff00 */
[----:B------:R-:W-:-:S04]  /*0550*/  CS2R R12, SRZ ;  /* 0x00000000000c7805 */ /* 0x000fc8000001ff00 */
[----:B------:R0:W2:Y:S04]  /*0560*/  @!P0 LDG.E.EL.128 R8, desc[UR6][R4.64] ;  /* 0x0000000604088981 */ /* 0x0000a8000c2e1d00 */
[----:B------:R1:W2:Y:S01]  /*0570*/  @!P0 LDG.E.EL.128 R12, desc[UR6][R20.64] ;  /* 0x00000006140c8981 */ /* 0x0002a2000c2e1d00 */
[----:B------:R-:W-:Y:S01]  /*0580*/  FADD R23, R7, 0.0010000000474974513054 ;  /* 0x3a83126f07177421 */ /* 0x000fe20000000000 */
[----:B------:R-:W-:Y:S01]  /*0590*/  LOP3.LUT R3, R3, 0x1, R0, 0xf8, !PT ;  /* 0x0000000103037812 */ /* 0x000fe200078ef800 */
[----:B------:R-:W3:Y:S01]  /*05a0*/  S2UR UR5, SR_CgaCtaId ;  /* 0x00000000000579c3 */ /* 0x000ee20000008800 */
[----:B------:R-:W-:Y:S01]  /*05b0*/  SHF.R.U32.HI R0, RZ, 0x1, R0 ;  /* 0x00000001ff007819 */ /* 0x000fe20000011600 */
[----:B------:R-:W4:Y:S01]  /*05c0*/  MUFU.SQRT R7, R23 ;  /* 0x0000001700077308 */ /* 0x000f220000002000 */
[----:B------:R-:W-:Y:S01]  /*05d0*/  ISETP.GE.AND P0, PT, R3, 0x121, PT ;  /* 0x000001210300780c */ /* 0x000fe20003f06270 */
[----:B------:R-:W-:Y:S01]  /*05e0*/  FMUL R24, R27, R24 ;  /* 0x000000181b187220 */ /* 0x000fe20000400000 */
[----:B------:R-:W-:Y:S01]  /*05f0*/  LOP3.LUT R0, R2, 0x3f, R0, 0xf8, !PT ;  /* 0x0000003f02007812 */ /* 0x000fe200078ef800 */
[----:B------:R-:W-:Y:S01]  /*0600*/  UMOV UR4, 0x400 ;  /* 0x0000040000047882 */ /* 0x000fe20000000000 */
[----:B------:R-:W-:Y:S01]  /*0610*/  ISETP.LT.AND P1, PT, R2, RZ, !P0 ;  /* 0x000000ff0200720c */ /* 0x000fe20004721270 */
[----:B------:R-:W-:-:S02]  /*0620*/  FMUL R25, R26, R25 ;  /* 0x000000191a197220 */ /* 0x000fc40000400000 */
[----:B0-----:R-:W-:-:S05]  /*0630*/  IMAD.HI R5, R0, 0x2aaaaaab, RZ ;  /* 0x2aaaaaab00057827 */ /* 0x001fca00078e02ff */
[----:B------:R-:W-:Y:S02]  /*0640*/  SHF.R.U32.HI R4, RZ, 0x1f, R5 ;  /* 0x0000001fff047819 */ /* 0x000fe40000011605 */
[C---:B----4-:R-:W-:Y:S02]  /*0650*/  FSETP.GT.AND P2, PT, R7.reuse, 8.50705917302346158658e+37, PT ;  /* 0x7e8000000700780b */ /* 0x050fe40003f44000 */
[----:B------:R-:W-:Y:S02]  /*0660*/  FSETP.GEU.AND P3, PT, R7, 1.175494350822287508e-38, PT ;  /* 0x008000000700780b */ /* 0x000fe40003f6e000 */
[----:B------:R-:W-:Y:S02]  /*0670*/  LEA.HI.SX32 R5, R5, R4, 0x1c ;  /* 0x0000000405057211 */ /* 0x000fe400078fe2ff */
[----:B------:R-:W0:Y:S01]  /*0680*/  S2R R4, SR_TID.X ;  /* 0x0000000000047919 */ /* 0x000e220000002100 */
[----:B------:R-:W-:Y:S01]  /*0690*/  FSEL R16, R16, 1, P2 ;  /* 0x3f80000010107808 */ /* 0x000fe20001000000 */
[----:B---3--:R-:W-:Y:S01]  /*06a0*/  UPRMT UR4, UR5, 0x654, UR4 ;  /* 0x0000065405047896 */ /* 0x008fe20008000004 */
[----:B------:R-:W-:-:S04]  /*06b0*/  IMAD R2, R5, -0x60, R0 ;  /* 0xffffffa005027824 */ /* 0x000fc800078e0200 */
[----:B------:R-:W-:Y:S01]  /*06c0*/  @P2 FMUL R7, R7, 0.25 ;  /* 0x3e80000007072820 */ /* 0x000fe20000400000 */
[----:B------:R-:W-:Y:S02]  /*06d0*/  IMAD R2, R2, 0x121, R3 ;  /* 0x0000012102027824 */ /* 0x000fe400078e0203 */
[----:B------:R-:W-:Y:S01]  /*06e0*/  @!P3 FMUL R16, R16, 16777216 ;  /* 0x4b8000001010b820 */ /* 0x000fe20000400000 */
[----:B------:R-:W-:Y:S01]  /*06f0*/  @!P3 FMUL R7, R7, 16777216 ;  /* 0x4b8000000707b820 */ /* 0x000fe20000400000 */
[----:B------:R-:W-:Y:S02]  /*0700*/  IMAD R2, R5, 0x36300, R2 ;  /* 0x0003630005027824 */ /* 0x000fe400078e0202 */
[C---:B------:R-:W-:Y:S01]  /*0710*/  FMUL R5, R29.reuse, R22 ;  /* 0x000000161d057220 */ /* 0x040fe20000400000 */
[----:B------:R-:W-:Y:S01]  /*0720*/  FMUL R29, R29, R6 ;  /* 0x000000061d1d7220 */ /* 0x000fe20000400000 */
[----:B------:R-:W-:Y:S01]  /*0730*/  FMUL R6, R27, R17 ;  /* 0x000000111b067220 */ /* 0x000fe20000400000 */
[----:B------:R-:W1:Y:S02]  /*0740*/  MUFU.RCP R7, R7 ;  /* 0x0000000700077308 */ /* 0x000e640000001000 */
[----:B-1----:R-:W-:Y:S01]  /*0750*/  FMUL R20, R7, R16 ;  /* 0x0000001007147220 */ /* 0x002fe20000400000 */
[C---:B0-----:R-:W-:Y:S01]  /*0760*/  SHF.L.U32 R23, R4.reuse, 0x1, RZ ;  /* 0x0000000104177819 */ /* 0x041fe200000006ff */
[C---:B------:R-:W-:Y:S01]  /*0770*/  IMAD.SHL.U32 R22, R4.reuse, 0x8, RZ ;  /* 0x0000000804167824 */ /* 0x040fe200078e00ff */
[----:B------:R-:W-:Y:S01]  /*0780*/  LOP3.LUT R4, R4, 0x7f, RZ, 0xc0, !PT ;  /* 0x0000007f04047812 */ /* 0x000fe200078ec0ff */
[C---:B------:R-:W-:Y:S01]  /*0790*/  FMUL R16, R20.reuse, R19 ;  /* 0x0000001314107220 */ /* 0x040fe20000400000 */
[----:B------:R-:W-:Y:S01]  /*07a0*/  FMUL R28, R20, R28 ;  /* 0x0000001c141c7220 */ /* 0x000fe20000400000 */
[----:B------:R-:W-:-:S02]  /*07b0*/  LOP3.LUT R7, R23, 0x400, RZ, 0xfc, !PT ;  /* 0x0000040017077812 */ /* 0x000fc400078efcff */
[----:B------:R-:W-:Y:S02]  /*07c0*/  LOP3.LUT R27, R23, 0x500, RZ, 0xfc, !PT ;  /* 0x00000500171b7812 */ /* 0x000fe400078efcff */
[----:B------:R-:W-:Y:S02]  /*07d0*/  LOP3.LUT R7, R7, 0x4fc, RZ, 0xc0, !PT ;  /* 0x000004fc07077812 */ /* 0x000fe400078ec0ff */
[----:B------:R-:W-:Y:S02]  /*07e0*/  LOP3.LUT R27, R27, 0x5fc, RZ, 0xc0, !PT ;  /* 0x000005fc1b1b7812 */ /* 0x000fe400078ec0ff */
[----:B------:R-:W-:Y:S01]  /*07f0*/  LOP3.LUT R22, R22, 0x3f8, RZ, 0xc0, !PT ;  /* 0x000003f816167812 */ /* 0x000fe200078ec0ff */
[----:B------:R-:W-:Y:S01]  /*0800*/  VIADD R7, R7, UR4 ;  /* 0x0000000407077c36 */ /* 0x000fe20008000000 */
[----:B------:R-:W-:-:S04]  /*0810*/  IADD3 R27, R27, UR4, RZ ;  /* 0x000000041b1b7c10 */ /* 0x000fc8000fffe0ff */
[----:B------:R-:W-:Y:S01]  /*0820*/  LEA R7, R4, R7, 0x2 ;  /* 0x0000000704077211 */ /* 0x000fe200078e10ff */
[-CC-:B--2---:R-:W-:Y:S01]  /*0830*/  FFMA R20, R5, R8.reuse, R12.reuse ;  /* 0x0000000805147223 */ /* 0x184fe2000000000c */
[-CC-:B------:R-:W-:Y:S01]  /*0840*/  FFMA R21, R24, R9.reuse, R13.reuse ;  /* 0x0000000918157223 */ /* 0x180fe2000000000d */
[----:B------:R-:W-:Y:S01]  /*0850*/  FFMA R17, R6, R9, R13 ;  /* 0x0000000906117223 */ /* 0x000fe2000000000d */
[----:B------:R-:W-:Y:S01]  /*0860*/  FFMA R19, R29, R8, R12 ;  /* 0x000000081d137223 */ /* 0x000fe2000000000c */
[C---:B------:R-:W-:Y:S01]  /*0870*/  LOP3.LUT R5, R23.reuse, 0x200, RZ, 0xfc, !PT ;  /* 0x0000020017057812 */ /* 0x040fe200078efcff */
[----:B------:R-:W-:Y:S01]  /*0880*/  IMAD R8, R4, 0x4, R27 ;  /* 0x0000000404087824 */ /* 0x000fe200078e021b */
[C---:B------:R-:W-:Y:S01]  /*0890*/  LOP3.LUT R9, R23.reuse, 0x600, RZ, 0xfc, !PT ;  /* 0x0000060017097812 */ /* 0x040fe200078efcff */
[----:B------:R-:W-:Y:S01]  /*08a0*/  FFMA R28, R28, R11, R15 ;  /* 0x0000000b1c1c7223 */ /* 0x000fe2000000000f */
[C---:B------:R-:W-:Y:S02]  /*08b0*/  LOP3.LUT R13, R23.reuse, 0xfc, RZ, 0xc0, !PT ;  /* 0x000000fc170d7812 */ /* 0x040fe400078ec0ff */
[----:B------:R-:W-:-:S02]  /*08c0*/  LOP3.LUT R12, R23, 0x100, RZ, 0xfc, !PT ;  /* 0x00000100170c7812 */ /* 0x000fc400078efcff */
[C---:B------:R-:W-:Y:S02]  /*08d0*/  LOP3.LUT R29, R23.reuse, 0x300, RZ, 0xfc, !PT ;  /* 0x00000300171d7812 */ /* 0x040fe400078efcff */
[----:B------:R-:W-:Y:S02]  /*08e0*/  LOP3.LUT R23, R23, 0x700, RZ, 0xfc, !PT ;  /* 0x0000070017177812 */ /* 0x000fe400078efcff */
[----:B------:R-:W-:Y:S02]  /*08f0*/  LOP3.LUT R5, R5, 0x2fc, RZ, 0xc0, !PT ;  /* 0x000002fc05057812 */ /* 0x000fe400078ec0ff */
[----:B------:R-:W-:Y:S02]  /*0900*/  LOP3.LUT R9, R9, 0x6fc, RZ, 0xc0, !PT ;  /* 0x000006fc09097812 */ /* 0x000fe400078ec0ff */
[----:B------:R-:W-:Y:S01]  /*0910*/  LOP3.LUT R12, R12, 0x1fc, RZ, 0xc0, !PT ;  /* 0x000001fc0c0c7812 */ /* 0x000fe200078ec0ff */
[----:B------:R-:W-:Y:S01]  /*0920*/  VIADD R5, R5, UR4 ;  /* 0x0000000405057c36 */ /* 0x000fe20008000000 */
[----:B------:R-:W-:Y:S01]  /*0930*/  LOP3.LUT R29, R29, 0x3fc, RZ, 0xc0, !PT ;  /* 0x000003fc1d1d7812 */ /* 0x000fe200078ec0ff */
[----:B------:R-:W-:Y:S01]  /*0940*/  VIADD R9, R9, UR4 ;  /* 0x0000000409097c36 */ /* 0x000fe20008000000 */
[----:B------:R-:W-:-:S02]  /*0950*/  LOP3.LUT R23, R23, 0x7fc, RZ, 0xc0, !PT ;  /* 0x000007fc17177812 */ /* 0x000fc400078ec0ff */
[----:B------:R-:W-:Y:S02]  /*0960*/  IADD3 R13, R13, UR4, RZ ;  /* 0x000000040d0d7c10 */ /* 0x000fe4000fffe0ff */
[----:B------:R-:W-:Y:S02]  /*0970*/  IADD3 R12, R12, UR4, RZ ;  /* 0x000000040c0c7c10 */ /* 0x000fe4000fffe0ff */
[----:B------:R-:W-:Y:S01]  /*0980*/  IADD3 R29, R29, UR4, RZ ;  /* 0x000000041d1d7c10 */ /* 0x000fe2000fffe0ff */
[C---:B------:R-:W-:Y:S01]  /*0990*/  IMAD R13, R4.reuse, 0x4, R13 ;  /* 0x00000004040d7824 */ /* 0x040fe200078e020d */
[----:B------:R-:W-:Y:S01]  /*09a0*/  IADD3 R23, R23, UR4, RZ ;  /* 0x0000000417177c10 */ /* 0x000fe2000fffe0ff */
[C---:B------:R-:W-:Y:S01]  /*09b0*/  IMAD R12, R4.reuse, 0x4, R12 ;  /* 0x00000004040c7824 */ /* 0x040fe200078e020c */
[C---:B------:R-:W-:Y:S01]  /*09c0*/  LEA R5, R4.reuse, R5, 0x2 ;  /* 0x0000000504057211 */ /* 0x040fe200078e10ff */
[C---:B------:R-:W-:Y:S01]  /*09d0*/  IMAD R6, R4.reuse, 0x4, R29 ;  /* 0x0000000404067824 */ /* 0x040fe200078e021d */
[C---:B------:R-:W-:Y:S01]  /*09e0*/  LEA R9, R4.reuse, R9, 0x2 ;  /* 0x0000000904097211 */ /* 0x040fe200078e10ff */
[----:B------:R-:W-:-:S02]  /*09f0*/  IMAD R4, R4, 0x4, R23 ;  /* 0x0000000404047824 */ /* 0x000fc400078e0217 */
[----:B------:R-:W-:Y:S01]  /*0a00*/  FMUL R23, R26, R18 ;  /* 0x000000121a177220 */ /* 0x000fe20000400000 */
[----:B------:R-:W-:Y:S01]  /*0a10*/  FSETP.GEU.AND P2, PT, R21, RZ, PT ;  /* 0x000000ff1500720b */ /* 0x000fe20003f4e000 */
[-CC-:B------:R-:W-:Y:S01]  /*0a20*/  FFMA R18, R25, R10.reuse, R14.reuse ;  /* 0x0000000a19127223 */ /* 0x180fe2000000000e */
[----:B------:R-:W-:Y:S01]  /*0a30*/  FSETP.GEU.AND P3, PT, R19, RZ, PT ;  /* 0x000000ff1300720b */ /* 0x000fe20003f6e000 */
[----:B------:R-:W-:Y:S01]  /*0a40*/  FFMA R10, R23, R10, R14 ;  /* 0x0000000a170a7223 */ /* 0x000fe2000000000e */
[----:B------:R-:W-:Y:S02]  /*0a50*/  FSEL R23, R21, RZ, P2 ;  /* 0x000000ff15177208 */ /* 0x000fe40001000000 */
[----:B------:R-:W-:Y:S02]  /*0a60*/  LEA R27, R22, UR4, 0x1 ;  /* 0x00000004161b7c11 */ /* 0x000fe4000f8e08ff */
[----:B------:R-:W-:Y:S02]  /*0a70*/  FSETP.GEU.AND P2, PT, R20, RZ, PT ;  /* 0x000000ff1400720b */ /* 0x000fe40003f4e000 */
[----:B------:R-:W-:-:S02]  /*0a80*/  FSEL R25, R19, RZ, P3 ;  /* 0x000000ff13197208 */ /* 0x000fc40001800000 */
[----:B------:R-:W-:Y:S01]  /*0a90*/  LEA R24, R22, R27, 0x2 ;  /* 0x0000001b16187211 */ /* 0x000fe200078e10ff */
[----:B------:R-:W-:Y:S01]  /*0aa0*/  FFMA R22, R16, R11, R15 ;  /* 0x0000000b10167223 */ /* 0x000fe2000000000f */
[----:B------:R-:W-:Y:S02]  /*0ab0*/  FSETP.GEU.AND P3, PT, R18, RZ, PT ;  /* 0x000000ff1200720b */ /* 0x000fe40003f6e000 */
[----:B------:R-:W-:Y:S01]  /*0ac0*/  FSEL R29, R20, RZ, P2 ;  /* 0x000000ff141d7208 */ /* 0x000fe20001000000 */
[----:B------:R0:W-:Y:S01]  /*0ad0*/  STS [R24], R25 ;  /* 0x0000001918007388 */ /* 0x0001e20000000800 */
[C---:B------:R-:W-:Y:S02]  /*0ae0*/  FSETP.GEU.AND P2, PT, R17.reuse, RZ, PT ;  /* 0x000000ff1100720b */ /* 0x040fe40003f4e000 */
[----:B------:R-:W-:Y:S01]  /*0af0*/  FSEL R27, R18, RZ, P3 ;  /* 0x000000ff121b7208 */ /* 0x000fe20001800000 */
[----:B------:R1:W-:Y:S01]  /*0b00*/  STS [R24+0x4], R29 ;  /* 0x0000041d18007388 */ /* 0x0003e20000000800 */
[----:B------:R-:W-:-:S02]  /*0b10*/  FSEL R17, R17, RZ, P2 ;  /* 0x000000ff11117208 */ /* 0x000fc40001000000 */
[----:B------:R-:W-:Y:S01]  /*0b20*/  FSETP.GEU.AND P3, PT, R10, RZ, PT ;  /* 0x000000ff0a00720b */ /* 0x000fe20003f6e000 */
[----:B------:R2:W-:Y:S01]  /*0b30*/  STS [R24+0x18], R27 ;  /* 0x0000181b18007388 */ /* 0x0005e20000000800 */
[----:B------:R-:W-:Y:S02]  /*0b40*/  FSETP.GEU.AND P4, PT, R28, RZ, PT ;  /* 0x000000ff1c00720b */ /* 0x000fe40003f8e000 */
[----:B------:R-:W-:Y:S01]  /*0b50*/  FSETP.GEU.AND P2, PT, R22, RZ, PT ;  /* 0x000000ff1600720b */ /* 0x000fe20003f4e000 */
[----:B------:R3:W-:Y:S01]  /*0b60*/  STS [R24+0xc], R23 ;  /* 0x00000c1718007388 */ /* 0x0007e20000000800 */
[----:B0-----:R-:W-:Y:S02]  /*0b70*/  FSEL R25, R28, RZ, P4 ;  /* 0x000000ff1c197208 */ /* 0x001fe40002000000 */
[----:B-1----:R-:W-:Y:S01]  /*0b80*/  FSEL R29, R22, RZ, P2 ;  /* 0x000000ff161d7208 */ /* 0x002fe20001000000 */
[----:B------:R0:W-:Y:S01]  /*0b90*/  STS [R24+0x10], R17 ;  /* 0x0000101118007388 */ /* 0x0001e20000000800 */
[----:B------:R-:W-:-:S02]  /*0ba0*/  LOP3.LUT R26, R0, 0x180, RZ, 0xfc, !PT ;  /* 0x00000180001a7812 */ /* 0x000fc400078efcff */
[----:B--2---:R-:W-:Y:S01]  /*0bb0*/  FSEL R27, R10, RZ, P3 ;  /* 0x000000ff0a1b7208 */ /* 0x004fe20001800000 */
[----:B------:R-:W-:Y:S01]  /*0bc0*/  STS [R24+0x24], R25 ;  /* 0x0000241918007388 */ /* 0x000fe20000000800 */
[----:B------:R-:W-:Y:S01]  /*0bd0*/  LOP3.LUT R16, R0, 0x140, RZ, 0xfc, !PT ;  /* 0x0000014000107812 */ /* 0x000fe200078efcff */
[----:B------:R-:W-:Y:S01]  /*0be0*/  IMAD.HI R11, R26, 0x2aaaaaab, RZ ;  /* 0x2aaaaaab1a0b7827 */ /* 0x000fe200078e02ff */
[C---:B------:R-:W-:Y:S01]  /*0bf0*/  LOP3.LUT R19, R0.reuse, 0x100, RZ, 0xfc, !PT ;  /* 0x0000010000137812 */ /* 0x040fe200078efcff */
[----:B------:R1:W-:Y:S01]  /*0c00*/  STS [R24+0x1c], R27 ;  /* 0x00001c1b18007388 */ /* 0x0003e20000000800 */
[----:B------:R-:W-:Y:S01]  /*0c10*/  LOP3.LUT R18, R0, 0xc0, RZ, 0xfc, !PT ;  /* 0x000000c000127812 */ /* 0x000fe200078efcff */
[----:B------:R-:W-:Y:S01]  /*0c20*/  IMAD.HI R21, R16, 0x2aaaaaab, RZ ;  /* 0x2aaaaaab10157827 */ /* 0x000fe200078e02ff */
[----:B------:R-:W-:Y:S01]  /*0c30*/  SHF.R.U32.HI R20, RZ, 0x1f, R11 ;  /* 0x0000001fff147819 */ /* 0x000fe2000001160b */
[----:B------:R-:W-:Y:S01]  /*0c40*/  STS [R24+0x28], R29 ;  /* 0x0000281d18007388 */ /* 0x000fe20000000800 */
[----:B------:R-:W-:Y:S01]  /*0c50*/  LOP3.LUT R22, R0, 0x40, RZ, 0xfc, !PT ;  /* 0x0000004000167812 */ /* 0x000fe200078efcff */
[----:B------:R-:W-:Y:S01]  /*0c60*/  IMAD.HI R14, R19, 0x2aaaaaab, RZ ;  /* 0x2aaaaaab130e7827 */ /* 0x000fe200078e02ff */
[----:B------:R-:W-:Y:S01]  /*0c70*/  LEA.HI.SX32 R11, R11, R20, 0x1c ;  /* 0x000000140b0b7211 */ /* 0x000fe200078fe2ff */
[----:B------:R-:W-:Y:S01]  /*0c80*/  BAR.SYNC.DEFER_BLOCKING 0x0 ;  /* 0x0000000000007b1d */ /* 0x000fe20000010000 */
[----:B------:R-:W-:-:S02]  /*0c90*/  SHF.R.U32.HI R15, RZ, 0x1f, R21 ;  /* 0x0000001fff0f7819 */ /* 0x000fc40000011615 */
[----:B---3--:R-:W-:Y:S01]  /*0ca0*/  SHF.R.U32.HI R23, RZ, 0x1f, R14 ;  /* 0x0000001fff177819 */ /* 0x008fe2000001160e */
[----:B------:R-:W-:Y:S01]  /*0cb0*/  IMAD R26, R11, -0x60, R26 ;  /* 0xffffffa00b1a7824 */ /* 0x000fe200078e021a */
[----:B------:R-:W-:Y:S01]  /*0cc0*/  LEA.HI.SX32 R21, R21, R15, 0x1c ;  /* 0x0000000f15157211 */ /* 0x000fe200078fe2ff */
[----:B------:R-:W-:Y:S01]  /*0cd0*/  IMAD.HI R15, R18, 0x2aaaaaab, RZ ;  /* 0x2aaaaaab120f7827 */ /* 0x000fe200078e02ff */
[----:B------:R-:W-:Y:S02]  /*0ce0*/  LEA.HI.SX32 R14, R14, R23, 0x1c ;  /* 0x000000170e0e7211 */ /* 0x000fe400078fe2ff */
[----:B------:R-:W-:Y:S01]  /*0cf0*/  LOP3.LUT R23, R0, 0x80, RZ, 0xfc, !PT ;  /* 0x0000008000177812 */ /* 0x000fe200078efcff */
[----:B------:R-:W-:Y:S01]  /*0d00*/  IMAD R26, R26, 0x121, R3 ;  /* 0x000001211a1a7824 */ /* 0x000fe200078e0203 */
[----:B------:R-:W-:Y:S02]  /*0d10*/  SHF.R.U32.HI R20, RZ, 0x1f, R15 ;  /* 0x0000001fff147819 */ /* 0x000fe4000001160f */
[----:B------:R-:W-:Y:S01]  /*0d20*/  ISETP.LT.AND P2, PT, R16, 0x180, !P0 ;  /* 0x000001801000780c */ /* 0x000fe20004741270 */
[----:B0-----:R-:W-:Y:S01]  /*0d30*/  IMAD R17, R11, 0x36300, R26 ;  /* 0x000363000b117824 */ /* 0x001fe200078e021a */
[----:B------:R-:W-:Y:S01]  /*0d40*/  LEA.HI.SX32 R15, R15, R20, 0x1c ;  /* 0x000000140f0f7211 */ /* 0x000fe200078fe2ff */
[C---:B------:R-:W-:Y:S01]  /*0d50*/  IMAD.HI R20, R22.reuse, 0x2aaaaaab, RZ ;  /* 0x2aaaaaab16147827 */ /* 0x040fe200078e02ff */
[----:B------:R-:W0:Y:S01]  /*0d60*/  LDC.64 R10, c[0x0][0x238] ;  /* 0x00008e00ff0a7b82 */ /* 0x000e220000000a00 */
[----:B------:R-:W-:-:S02]  /*0d70*/  ISETP.LT.AND P6, PT, R22, 0x180, !P0 ;  /* 0x000001801600780c */ /* 0x000fc400047c1270 */
[----:B------:R-:W-:Y:S01]  /*0d80*/  IMAD.HI R28, R23, 0x2aaaaaab, RZ ;  /* 0x2aaaaaab171c7827 */ /* 0x000fe200078e02ff */
[----:B-1----:R-:W-:Y:S02]  /*0d90*/  SHF.R.U32.HI R27, RZ, 0x1f, R20 ;  /* 0x0000001fff1b7819 */ /* 0x002fe40000011614 */
[----:B------:R-:W-:Y:S01]  /*0da0*/  ISETP.LT.AND P4, PT, R18, 0x180, !P0 ;  /* 0x000001801200780c */ /* 0x000fe20004781270 */
[----:B------:R-:W1:Y:S01]  /*0db0*/  LDS R13, [R13] ;  /* 0x000000000d0d7984 */ /* 0x000e620000000800 */
[----:B------:R-:W-:Y:S01]  /*0dc0*/  LEA.HI.SX32 R27, R20, R27, 0x1c ;  /* 0x0000001b141b7211 */ /* 0x000fe200078fe2ff */
[----:B------:R-:W-:Y:S01]  /*0dd0*/  IMAD R18, R15, -0x60, R18 ;  /* 0xffffffa00f127824 */ /* 0x000fe200078e0212 */
[----:B------:R-:W-:Y:S01]  /*0de0*/  ISETP.LT.AND P3, PT, R19, 0x180, !P0 ;  /* 0x000001801300780c */ /* 0x000fe20004761270 */
[----:B------:R-:W2:Y:S01]  /*0df0*/  LDS R12, [R12+0x200] ;  /* 0x000200000c0c7984 */ /* 0x000ea20000000800 */
[----:B------:R-:W-:Y:S01]  /*0e00*/  ISETP.LT.AND P5, PT, R23, 0x180, !P0 ;  /* 0x000001801700780c */ /* 0x000fe200047a1270 */
[----:B------:R-:W-:Y:S01]  /*0e10*/  IMAD R22, R27, -0x60, R22 ;  /* 0xffffffa01b167824 */ /* 0x000fe200078e0216 */
[----:B------:R-:W-:Y:S01]  /*0e20*/  ISETP.LT.AND P0, PT, R0, 0x180, !P0 ;  /* 0x000001800000780c */ /* 0x000fe20004701270 */
[----:B------:R-:W3:Y:S01]  /*0e30*/  LDS R5, [R5+0x400] ;  /* 0x0004000005057984 */ /* 0x000ee20000000800 */
[----:B------:R-:W-:-:S02]  /*0e40*/  IMAD R18, R18, 0x121, R3 ;  /* 0x0000012112127824 */ /* 0x000fc400078e0203 */
[--C-:B------:R-:W-:Y:S01]  /*0e50*/  IMAD R22, R22, 0x121, R3.reuse ;  /* 0x0000012116167824 */ /* 0x100fe200078e0203 */
[----:B------:R4:W5:Y:S04]  /*0e60*/  LDS R24, [R6+0x600] ;  /* 0x0006000006187984 */ /* 0x0009680000000800 */
[----:B------:R-:W3:Y:S04]  /*0e70*/  LDS R25, [R7+0x800] ;  /* 0x0008000007197984 */ /* 0x000ee80000000800 */
[----:B------:R4:W5:Y:S02]  /*0e80*/  LDS R26, [R8+0xa00] ;  /* 0x000a0000081a7984 */ /* 0x0009640000000800 */
[----:B----4-:R-:W-:Y:S01]  /*0e90*/  IMAD R6, R21, -0x60, R16 ;  /* 0xffffffa015067824 */ /* 0x010fe200078e0210 */
[----:B------:R-:W-:Y:S01]  /*0ea0*/  SHF.R.U32.HI R16, RZ, 0x1f, R28 ;  /* 0x0000001fff107819 */ /* 0x000fe2000001161c */
[----:B------:R4:W5:Y:S02]  /*0eb0*/  LDS R29, [R9+0xc00] ;  /* 0x000c0000091d7984 */ /* 0x0009640000000800 */
[----:B------:R-:W-:Y:S01]  /*0ec0*/  IMAD R20, R6, 0x121, R3 ;  /* 0x0000012106147824 */ /* 0x000fe200078e0203 */
[----:B------:R-:W-:Y:S01]  /*0ed0*/  LEA.HI.SX32 R28, R28, R16, 0x1c ;  /* 0x000000101c1c7211 */ /* 0x000fe200078fe2ff */
[----:B------:R-:W-:-:S02]  /*0ee0*/  IMAD R6, R14, -0x60, R19 ;  /* 0xffffffa00e067824 */ /* 0x000fc400078e0213 */
[----:B------:R-:W-:Y:S02]  /*0ef0*/  IMAD R21, R21, 0x36300, R20 ;  /* 0x0003630015157824 */ /* 0x000fe400078e0214 */
[----:B------:R-:W-:Y:S02]  /*0f00*/  IMAD R8, R28, -0x60, R23 ;  /* 0xffffffa01c087824 */ /* 0x000fe400078e0217 */
[--C-:B------:R-:W-:Y:S02]  /*0f10*/  IMAD R23, R6, 0x121, R3.reuse ;  /* 0x0000012106177824 */ /* 0x100fe400078e0203 */
[----:B------:R-:W-:Y:S02]  /*0f20*/  IMAD R19, R8, 0x121, R3 ;  /* 0x0000012108137824 */ /* 0x000fe400078e0203 */
[----:B----4-:R-:W-:Y:S02]  /*0f30*/  IMAD R9, R27, 0x36300, R22 ;  /* 0x000363001b097824 */ /* 0x010fe400078e0216 */
[----:B------:R-:W-:-:S02]  /*0f40*/  IMAD R27, R14, 0x36300, R23 ;  /* 0x000363000e1b7824 */ /* 0x000fc400078e0217 */
[----:B------:R-:W-:Y:S02]  /*0f50*/  IMAD R19, R28, 0x36300, R19 ;  /* 0x000363001c137824 */ /* 0x000fe400078e0213 */
[----:B------:R-:W-:Y:S02]  /*0f60*/  IMAD R23, R15, 0x36300, R18 ;  /* 0x000363000f177824 */ /* 0x000fe400078e0212 */
[----:B0-----:R-:W-:-:S04]  /*0f70*/  IMAD.WIDE R6, R2, 0x4, R10 ;  /* 0x0000000402067825 */ /* 0x001fc800078e020a */
[--C-:B------:R-:W-:Y:S01]  /*0f80*/  IMAD.WIDE R8, R9, 0x4, R10.reuse ;  /* 0x0000000409087825 */ /* 0x100fe200078e020a */
[----:B-1----:R0:W-:Y:S03]  /*0f90*/  @P0 STG.E desc[UR6][R6.64], R13 ;  /* 0x0000000d06000986 */ /* 0x0021e6000c101906 */
[--C-:B------:R-:W-:Y:S01]  /*0fa0*/  IMAD.WIDE R14, R19, 0x4, R10.reuse ;  /* 0x00000004130e7825 */ /* 0x100fe200078e020a */
[----:B--2---:R0:W-:Y:S03]  /*0fb0*/  @P6 STG.E desc[UR6][R8.64], R12 ;  /* 0x0000000c08006986 */ /* 0x0041e6000c101906 */
[--C-:B------:R-:W-:Y:S01]  /*0fc0*/  IMAD.WIDE R22, R23, 0x4, R10.reuse ;  /* 0x0000000417167825 */ /* 0x100fe200078e020a */
[----:B---3--:R0:W-:Y:S03]  /*0fd0*/  @P5 STG.E desc[UR6][R14.64], R5 ;  /* 0x000000050e005986 */ /* 0x0081e6000c101906 */
[--C-:B------:R-:W-:Y:S01]  /*0fe0*/  IMAD.WIDE R18, R27, 0x4, R10.reuse ;  /* 0x000000041b127825 */ /* 0x100fe200078e020a */
[----:B-----5:R0:W-:Y:S03]  /*0ff0*/  @P4 STG.E desc[UR6][R22.64], R24 ;  /* 0x0000001816004986 */ /* 0x0201e6000c101906 */
[--C-:B------:R-:W-:Y:S01]  /*1000*/  IMAD.WIDE R20, R21, 0x4, R10.reuse ;  /* 0x0000000415147825 */ /* 0x100fe200078e020a */
[----:B------:R0:W-:Y:S03]  /*1010*/  @P3 STG.E desc[UR6][R18.64], R25 ;  /* 0x0000001912003986 */ /* 0x0001e6000c101906 */
[----:B------:R-:W-:Y:S01]  /*1020*/  IMAD.WIDE R16, R17, 0x4, R10 ;  /* 0x0000000411107825 */ /* 0x000fe200078e020a */
[----:B------:R0:W-:Y:S04]  /*1030*/  @P2 STG.E desc[UR6][R20.64], R26 ;  /* 0x0000001a14002986 */ /* 0x0001e8000c101906 */
[----:B------:R0:W-:Y:S02]  /*1040*/  @P1 STG.E desc[UR6][R16.64], R29 ;  /* 0x0000001d10001986 */ /* 0x0001e4000c101906 */
[----:B0-----:R-:W-:Y:S05]  /*1050*/  @!P1 EXIT ;  /* 0x000000000000994d */ /* 0x001fea0003800000 */
[----:B0-----:R-:W0:Y:S01]  /*1060*/  LDS R7, [R4+0xe00] ;  /* 0x000e000004077984 */ /* 0x001e220000000800 */
[----:B------:R-:W-:-:S05]  /*1070*/  LOP3.LUT R0, R0, 0x1c0, RZ, 0xfc, !PT ;  /* 0x000001c000007812 */ /* 0x000fca00078efcff */
[----:B------:R-:W-:-:S05]  /*1080*/  IMAD.HI R2, R0, 0x2aaaaaab, RZ ;  /* 0x2aaaaaab00027827 */ /* 0x000fca00078e02ff */
[----:B------:R-:W-:-:S04]  /*1090*/  SHF.R.U32.HI R5, RZ, 0x1f, R2 ;  /* 0x0000001fff057819 */ /* 0x000fc80000011602 */
[----:B------:R-:W-:-:S05]  /*10a0*/  LEA.HI.SX32 R5, R2, R5, 0x1c ;  /* 0x0000000502057211 */ /* 0x000fca00078fe2ff */
[----:B------:R-:W-:-:S04]  /*10b0*/  IMAD R0, R5, -0x60, R0 ;  /* 0xffffffa005007824 */ /* 0x000fc800078e0200 */
[----:B------:R-:W-:-:S04]  /*10c0*/  IMAD R0, R0, 0x121, R3 ;  /* 0x0000012100007824 */ /* 0x000fc800078e0203 */
[----:B------:R-:W-:-:S04]  /*10d0*/  IMAD R5, R5, 0x36300, R0 ;  /* 0x0003630005057824 */ /* 0x000fc800078e0200 */
[----:B------:R-:W-:-:S05]  /*10e0*/  IMAD.WIDE R10, R5, 0x4, R10 ;  /* 0x00000004050a7825 */ /* 0x000fca00078e020a */
[----:B0-----:R-:W-:Y:S01]  /*10f0*/  STG.E desc[UR6][R10.64], R7 ;  /* 0x000000070a007986 */ /* 0x001fe2000c101906 */
[----:B------:R-:W-:Y:S05]  /*1100*/  EXIT ;  /* 0x000000000000794d */ /* 0x000fea0003800000 */
.L_x_0:
[----:B------:R-:W-:-:S00]  /*1110*/  BRA `(.L_x_0) ;  /* 0xfffffffc00fc7947 */ /* 0x000fc0000383ffff */
[----:B------:R-:W-:-:S00]  /*1120*/  NOP ;  /* 0x0000000000007918 */ /* 0x000fc00000000000 */
        /* <DEDUP_REMOVED lines=13> */
.L_x_1:


//--------------------- .nv.global.init           --------------------------
	.section	.nv.global.init,"aw",@progbits
.nv.global.init:
	.type		_$_str,@object
	.size		_$_str,(_$_str_$_2 - _$_str)
_$_str:
        /*0000*/ 	.byte	0x5f, 0x5f, 0x43, 0x55, 0x44, 0x41, 0x5f, 0x46, 0x54, 0x5a, 0x00
	.type		_$_str_$_2,@object
	.size		_$_str_$_2,(.L_1 - _$_str_$_2)
_$_str_$_2:
        /*000b*/ 	.byte	0x5f, 0x5f, 0x43, 0x55, 0x44, 0x41, 0x5f, 0x50, 0x52, 0x45, 0x43, 0x5f, 0x53, 0x51, 0x52, 0x54
        /*001b*/ 	.byte	0x00
.L_1:


//--------------------- .nv.shared.triton_poi_fused__native_batch_norm_legit_no_training_relu_28 --------------------------
	.section	.nv.shared.triton_poi_fused__native_batch_norm_legit_no_training_relu_28,"aw",@nobits
	.sectionflags	@""
	.align	16
	.zero		1024


//--------------------- .nv.constant0.triton_poi_fused__native_batch_norm_legit_no_training_relu_28 --------------------------
	.section	.nv.constant0.triton_poi_fused__native_batch_norm_legit_no_training_relu_28,"a",@progbits
	.sectionflags	@""
	.align	4
.nv.constant0.triton_poi_fused__native_batch_norm_legit_no_training_relu_28:
	.zero		584
